//
// Generated by NVIDIA NVVM Compiler
//
// Compiler Build ID: CL-36424714
// Cuda compilation tools, release 13.0, V13.0.88
// Based on NVVM 20.0.0
//

.version 9.0
.target sm_100
.address_size 64

	// .globl	_Z11addParallelPKfS0_Pfi

.visible .entry _Z11addParallelPKfS0_Pfi(
	.param .u64 .ptr .align 1 _Z11addParallelPKfS0_Pfi_param_0,
	.param .u64 .ptr .align 1 _Z11addParallelPKfS0_Pfi_param_1,
	.param .u64 .ptr .align 1 _Z11addParallelPKfS0_Pfi_param_2,
	.param .u32 _Z11addParallelPKfS0_Pfi_param_3
)
{
	.reg .pred 	%p<2>;
	.reg .b32 	%r<6>;
	.reg .b32 	%f<4>;
	.reg .b64 	%rd<11>;

	ld.param.u64 	%rd1, [_Z11addParallelPKfS0_Pfi_param_0];
	ld.param.u64 	%rd2, [_Z11addParallelPKfS0_Pfi_param_1];
	ld.param.u64 	%rd3, [_Z11addParallelPKfS0_Pfi_param_2];
	ld.param.u32 	%r2, [_Z11addParallelPKfS0_Pfi_param_3];
	mov.u32 	%r3, %ctaid.x;
	mov.u32 	%r4, %ntid.x;
	mov.u32 	%r5, %tid.x;
	mad.lo.s32 	%r1, %r3, %r4, %r5;
	setp.ge.s32 	%p1, %r1, %r2;
	@%p1 bra 	$L__BB0_2;
	cvta.to.global.u64 	%rd4, %rd1;
	cvta.to.global.u64 	%rd5, %rd2;
	cvta.to.global.u64 	%rd6, %rd3;
	mul.wide.s32 	%rd7, %r1, 4;
	add.s64 	%rd8, %rd4, %rd7;
	ld.global.nc.f32 	%f1, [%rd8];
	add.s64 	%rd9, %rd5, %rd7;
	ld.global.nc.f32 	%f2, [%rd9];
	add.f32 	%f3, %f1, %f2;
	add.s64 	%rd10, %rd6, %rd7;
	st.global.f32 	[%rd10], %f3;
$L__BB0_2:
	ret;

}
	// .globl	_Z29stream_ordered_memory_examplev
.visible .entry _Z29stream_ordered_memory_examplev()
{


	ret;

}
	// .globl	_Z11tma_examplev
.visible .entry _Z11tma_examplev()
{


	ret;

}


// ===== COMPILED SASS (sm_100) =====

	.target	sm_100

	.elftype	@"ET_EXEC"


//--------------------- .note.nv.tkinfo           --------------------------
	.section	.note.nv.tkinfo,"",@"SHT_NOTE"
	.sectionflags	@"SHF_NOTE_NV_TKINFO"
	.tkinfo
        /*0018*/ 	.word	0x00000002
        /*0030*/ 	.string	""
        /*0030*/ 	.string	"ptxas"
        /*0030*/ 	.string	"Cuda compilation tools, release 13.0, V13.0.88"
        /*0030*/ 	.string	"Build cuda_13.0.r13.0/compiler.36424714_0"
        /*0030*/ 	.string	"-arch sm_100 -m 64 "



//--------------------- .note.nv.cuinfo           --------------------------
	.section	.note.nv.cuinfo,"",@"SHT_NOTE"
	.sectionflags	@"SHF_NOTE_NV_CUINFO"
        /*0018*/ 	.short	0x0002
        /*001a*/ 	.short	0x0064
        /*001c*/ 	.short	0x0082
	.zero		2


//--------------------- .nv.info                  --------------------------
	.section	.nv.info,"",@"SHT_CUDA_INFO"
	.align	4


	//----- nvinfo : EIATTR_REGCOUNT
	.align		4
        /*0000*/ 	.byte	0x04, 0x2f
        /*0002*/ 	.short	(.L_1 - .L_0)
	.align		4
.L_0:
        /*0004*/ 	.word	index@(_Z11addParallelPKfS0_Pfi)
        /*0008*/ 	.word	0x0000000c


	//----- nvinfo : EIATTR_FRAME_SIZE
	.align		4
.L_1:
        /*000c*/ 	.byte	0x04, 0x11
        /*000e*/ 	.short	(.L_3 - .L_2)
	.align		4
.L_2:
        /*0010*/ 	.word	index@(_Z11addParallelPKfS0_Pfi)
        /*0014*/ 	.word	0x00000000


	//----- nvinfo : EIATTR_REGCOUNT
	.align		4
.L_3:
        /*0018*/ 	.byte	0x04, 0x2f
        /*001a*/ 	.short	(.L_5 - .L_4)
	.align		4
.L_4:
        /*001c*/ 	.word	index@(_Z29stream_ordered_memory_examplev)
        /*0020*/ 	.word	0x00000004


	//----- nvinfo : EIATTR_FRAME_SIZE
	.align		4
.L_5:
        /*0024*/ 	.byte	0x04, 0x11
        /*0026*/ 	.short	(.L_7 - .L_6)
	.align		4
.L_6:
        /*0028*/ 	.word	index@(_Z29stream_ordered_memory_examplev)
        /*002c*/ 	.word	0x00000000


	//----- nvinfo : EIATTR_REGCOUNT
	.align		4
.L_7:
        /*0030*/ 	.byte	0x04, 0x2f
        /*0032*/ 	.short	(.L_9 - .L_8)
	.align		4
.L_8:
        /*0034*/ 	.word	index@(_Z11tma_examplev)
        /*0038*/ 	.word	0x00000004


	//----- nvinfo : EIATTR_FRAME_SIZE
	.align		4
.L_9:
        /*003c*/ 	.byte	0x04, 0x11
        /*003e*/ 	.short	(.L_11 - .L_10)
	.align		4
.L_10:
        /*0040*/ 	.word	index@(_Z11tma_examplev)
        /*0044*/ 	.word	0x00000000


	//----- nvinfo : EIATTR_MIN_STACK_SIZE
	.align		4
.L_11:
        /*0048*/ 	.byte	0x04, 0x12
        /*004a*/ 	.short	(.L_13 - .L_12)
	.align		4
.L_12:
        /*004c*/ 	.word	index@(_Z11tma_examplev)
        /*0050*/ 	.word	0x00000000


	//----- nvinfo : EIATTR_MIN_STACK_SIZE
	.align		4
.L_13:
        /*0054*/ 	.byte	0x04, 0x12
        /*0056*/ 	.short	(.L_15 - .L_14)
	.align		4
.L_14:
        /*0058*/ 	.word	index@(_Z29stream_ordered_memory_examplev)
        /*005c*/ 	.word	0x00000000


	//----- nvinfo : EIATTR_MIN_STACK_SIZE
	.align		4
.L_15:
        /*0060*/ 	.byte	0x04, 0x12
        /*0062*/ 	.short	(.L_17 - .L_16)
	.align		4
.L_16:
        /*0064*/ 	.word	index@(_Z11addParallelPKfS0_Pfi)
        /*0068*/ 	.word	0x00000000
.L_17:


//--------------------- .nv.compat                --------------------------
	.section	.nv.compat,"",@"SHT_CUDA_COMPAT_INFO"
	.align	4
        /*0000*/ 	.byte	0x02, 0x09, 0x00, 0x00, 0x02, 0x02, 0x01, 0x00, 0x02, 0x05, 0x05, 0x00, 0x03, 0x07, 0x01, 0x01
        /*0010*/ 	.byte	0x02, 0x03, 0x00, 0x00, 0x02, 0x06, 0x01, 0x00, 0x04, 0x0b, 0x08, 0x00, 0x09, 0x00, 0x00, 0x00
        /*0020*/ 	.byte	0x00, 0x00, 0x00, 0x00


//--------------------- .nv.info._Z11tma_examplev --------------------------
	.section	.nv.info._Z11tma_examplev,"",@"SHT_CUDA_INFO"
	.sectionflags	@""
	.align	4


	//----- nvinfo : EIATTR_CUDA_API_VERSION
	.align		4
        /*0000*/ 	.byte	0x04, 0x37
        /*0002*/ 	.short	(.L_19 - .L_18)
.L_18:
        /*0004*/ 	.word	0x00000082


	//----- nvinfo : EIATTR_SPARSE_MMA_MASK
	.align		4
.L_19:
        /*0008*/ 	.byte	0x03, 0x50
        /*000a*/ 	.short	0x0000


	//----- nvinfo : EIATTR_MAXREG_COUNT
	.align		4
        /*000c*/ 	.byte	0x03, 0x1b
        /*000e*/ 	.short	0x00ff


	//----- nvinfo : EIATTR_MERCURY_ISA_VERSION
	.align		4
        /*0010*/ 	.byte	0x03, 0x5f
        /*0012*/ 	.short	0x0101


	//----- nvinfo : EIATTR_VRC_CTA_INIT_COUNT
	.align		4
        /*0014*/ 	.byte	0x02, 0x4a
	.zero		1
	.zero		1


	//----- nvinfo : EIATTR_EXIT_INSTR_OFFSETS
	.align		4
        /*0018*/ 	.byte	0x04, 0x1c
        /*001a*/ 	.short	(.L_21 - .L_20)


	//   ....[0]....
.L_20:
        /*001c*/ 	.word	0x00000010


	//----- nvinfo : EIATTR_SW_WAR
	.align		4
.L_21:
        /*0020*/ 	.byte	0x04, 0x36
        /*0022*/ 	.short	(.L_23 - .L_22)
.L_22:
        /*0024*/ 	.word	0x00000008
.L_23:


//--------------------- .nv.info._Z29stream_ordered_memory_examplev --------------------------
	.section	.nv.info._Z29stream_ordered_memory_examplev,"",@"SHT_CUDA_INFO"
	.sectionflags	@""
	.align	4


	//----- nvinfo : EIATTR_CUDA_API_VERSION
	.align		4
        /*0000*/ 	.byte	0x04, 0x37
        /*0002*/ 	.short	(.L_25 - .L_24)
.L_24:
        /*0004*/ 	.word	0x00000082


	//----- nvinfo : EIATTR_SPARSE_MMA_MASK
	.align		4
.L_25:
        /*0008*/ 	.byte	0x03, 0x50
        /*000a*/ 	.short	0x0000


	//----- nvinfo : EIATTR_MAXREG_COUNT
	.align		4
        /*000c*/ 	.byte	0x03, 0x1b
        /*000e*/ 	.short	0x00ff


	//----- nvinfo : EIATTR_MERCURY_ISA_VERSION
	.align		4
        /*0010*/ 	.byte	0x03, 0x5f
        /*0012*/ 	.short	0x0101


	//----- nvinfo : EIATTR_VRC_CTA_INIT_COUNT
	.align		4
        /*0014*/ 	.byte	0x02, 0x4a
	.zero		1
	.zero		1


	//----- nvinfo : EIATTR_EXIT_INSTR_OFFSETS
	.align		4
        /*0018*/ 	.byte	0x04, 0x1c
        /*001a*/ 	.short	(.L_27 - .L_26)


	//   ....[0]....
.L_26:
        /*001c*/ 	.word	0x00000010


	//----- nvinfo : EIATTR_SW_WAR
	.align		4
.L_27:
        /*0020*/ 	.byte	0x04, 0x36
        /*0022*/ 	.short	(.L_29 - .L_28)
.L_28:
        /*0024*/ 	.word	0x00000008
.L_29:


//--------------------- .nv.info._Z11addParallelPKfS0_Pfi --------------------------
	.section	.nv.info._Z11addParallelPKfS0_Pfi,"",@"SHT_CUDA_INFO"
	.sectionflags	@""
	.align	4


	//----- nvinfo : EIATTR_CUDA_API_VERSION
	.align		4
        /*0000*/ 	.byte	0x04, 0x37
        /*0002*/ 	.short	(.L_31 - .L_30)
.L_30:
        /*0004*/ 	.word	0x00000082


	//----- nvinfo : EIATTR_KPARAM_INFO
	.align		4
.L_31:
        /*0008*/ 	.byte	0x04, 0x17
        /*000a*/ 	.short	(.L_33 - .L_32)
.L_32:
        /*000c*/ 	.word	0x00000000
        /*0010*/ 	.short	0x0003
        /*0012*/ 	.short	0x0018
        /*0014*/ 	.byte	0x00, 0xf0, 0x11, 0x00


	//----- nvinfo : EIATTR_KPARAM_INFO
	.align		4
.L_33:
        /*0018*/ 	.byte	0x04, 0x17
        /*001a*/ 	.short	(.L_35 - .L_34)
.L_34:
        /*001c*/ 	.word	0x00000000
        /*0020*/ 	.short	0x0002
        /*0022*/ 	.short	0x0010
        /*0024*/ 	.byte	0x00, 0xf5, 0x21, 0x00


	//----- nvinfo : EIATTR_KPARAM_INFO
	.align		4
.L_35:
        /*0028*/ 	.byte	0x04, 0x17
        /*002a*/ 	.short	(.L_37 - .L_36)
.L_36:
        /*002c*/ 	.word	0x00000000
        /*0030*/ 	.short	0x0001
        /*0032*/ 	.short	0x0008
        /*0034*/ 	.byte	0x00, 0xf5, 0x21, 0x00


	//----- nvinfo : EIATTR_KPARAM_INFO
	.align		4
.L_37:
        /*0038*/ 	.byte	0x04, 0x17
        /*003a*/ 	.short	(.L_39 - .L_38)
.L_38:
        /*003c*/ 	.word	0x00000000
        /*0040*/ 	.short	0x0000
        /*0042*/ 	.short	0x0000
        /*0044*/ 	.byte	0x00, 0xf5, 0x21, 0x00


	//----- nvinfo : EIATTR_SPARSE_MMA_MASK
	.align		4
.L_39:
        /*0048*/ 	.byte	0x03, 0x50
        /*004a*/ 	.short	0x0000


	//----- nvinfo : EIATTR_MAXREG_COUNT
	.align		4
        /*004c*/ 	.byte	0x03, 0x1b
        /*004e*/ 	.short	0x00ff


	//----- nvinfo : EIATTR_MERCURY_ISA_VERSION
	.align		4
        /*0050*/ 	.byte	0x03, 0x5f
        /*0052*/ 	.short	0x0101


	//----- nvinfo : EIATTR_VRC_CTA_INIT_COUNT
	.align		4
        /*0054*/ 	.byte	0x02, 0x4a
	.zero		1
	.zero		1


	//----- nvinfo : EIATTR_EXIT_INSTR_OFFSETS
	.align		4
        /*0058*/ 	.byte	0x04, 0x1c
        /*005a*/ 	.short	(.L_41 - .L_40)


	//   ....[0]....
.L_40:
        /*005c*/ 	.word	0x00000070


	//   ....[1]....
        /*0060*/ 	.word	0x00000130


	//----- nvinfo : EIATTR_CBANK_PARAM_SIZE
	.align		4
.L_41:
        /*0064*/ 	.byte	0x03, 0x19
        /*0066*/ 	.short	0x001c


	//----- nvinfo : EIATTR_PARAM_CBANK
	.align		4
        /*0068*/ 	.byte	0x04, 0x0a
        /*006a*/ 	.short	(.L_43 - .L_42)
	.align		4
.L_42:
        /*006c*/ 	.word	index@(.nv.constant0._Z11addParallelPKfS0_Pfi)
        /*0070*/ 	.short	0x0380
        /*0072*/ 	.short	0x001c


	//----- nvinfo : EIATTR_SW_WAR
	.align		4
.L_43:
        /*0074*/ 	.byte	0x04, 0x36
        /*0076*/ 	.short	(.L_45 - .L_44)
.L_44:
        /*0078*/ 	.word	0x00000008
.L_45:


//--------------------- .nv.callgraph             --------------------------
	.section	.nv.callgraph,"",@"SHT_CUDA_CALLGRAPH"
	.align	4
	.sectionentsize	8
	.align		4
        /*0000*/ 	.word	0x00000000
	.align		4
        /*0004*/ 	.word	0xffffffff
	.align		4
        /*0008*/ 	.word	0x00000000
	.align		4
        /*000c*/ 	.word	0xfffffffe
	.align		4
        /*0010*/ 	.word	0x00000000
	.align		4
        /*0014*/ 	.word	0xfffffffd
	.align		4
        /*0018*/ 	.word	0x00000000
	.align		4
        /*001c*/ 	.word	0xfffffffc


//--------------------- .text._Z11tma_examplev    --------------------------
	.section	.text._Z11tma_examplev,"ax",@progbits
	.align	128
        .global         _Z11tma_examplev
        .type           _Z11tma_examplev,@function
        .size           _Z11tma_examplev,(.L_x_3 - _Z11tma_examplev)
        .other          _Z11tma_examplev,@"STO_CUDA_ENTRY STV_DEFAULT"
_Z11tma_examplev:
.text._Z11tma_examplev:
[----:B------:R-:W-:Y:S01]  /*0000*/  LDC R1, c[0x0][0x37c] ;  /* 0x0000df00ff017b82 */ /* 0x000fe20000000800 */
[----:B------:R-:W-:Y:S05]  /*0010*/  EXIT ;  /* 0x000000000000794d */ /* 0x000fea0003800000 */
.L_x_0:
[----:B------:R-:W-:-:S00]  /*0020*/  BRA `(.L_x_0) ;  /* 0xfffffffc00fc7947 */ /* 0x000fc0000383ffff */
[----:B------:R-:W-:-:S00]  /*0030*/  NOP ;  /* 0x0000000000007918 */ /* 0x000fc00000000000 */
        /* <DEDUP_REMOVED lines=12> */
.L_x_3:


//--------------------- .text._Z29stream_ordered_memory_examplev --------------------------
	.section	.text._Z29stream_ordered_memory_examplev,"ax",@progbits
	.align	128
        .global         _Z29stream_ordered_memory_examplev
        .type           _Z29stream_ordered_memory_examplev,@function
        .size           _Z29stream_ordered_memory_examplev,(.L_x_4 - _Z29stream_ordered_memory_examplev)
        .other          _Z29stream_ordered_memory_examplev,@"STO_CUDA_ENTRY STV_DEFAULT"
_Z29stream_ordered_memory_examplev:
.text._Z29stream_ordered_memory_examplev:
[----:B------:R-:W-:Y:S01]  /*0000*/  LDC R1, c[0x0][0x37c] ;  /* 0x0000df00ff017b82 */ /* 0x000fe20000000800 */
[----:B------:R-:W-:Y:S05]  /*0010*/  EXIT ;  /* 0x000000000000794d */ /* 0x000fea0003800000 */
.L_x_1:
        /* <DEDUP_REMOVED lines=14> */
.L_x_4:


//--------------------- .text._Z11addParallelPKfS0_Pfi --------------------------
	.section	.text._Z11addParallelPKfS0_Pfi,"ax",@progbits
	.align	128
        .global         _Z11addParallelPKfS0_Pfi
        .type           _Z11addParallelPKfS0_Pfi,@function
        .size           _Z11addParallelPKfS0_Pfi,(.L_x_5 - _Z11addParallelPKfS0_Pfi)
        .other          _Z11addParallelPKfS0_Pfi,@"STO_CUDA_ENTRY STV_DEFAULT"
_Z11addParallelPKfS0_Pfi:
.text._Z11addParallelPKfS0_Pfi:
[----:B------:R-:W-:Y:S01]  /*0000*/  LDC R1, c[0x0][0x37c] ;  /* 0x0000df00ff017b82 */ /* 0x000fe20000000800 */
[----:B------:R-:W0:Y:S07]  /*0010*/  S2R R0, SR_TID.X ;  /* 0x0000000000007919 */ /* 0x000e2e0000002100 */
[----:B------:R-:W0:Y:S01]  /*0020*/  S2UR UR4, SR_CTAID.X ;  /* 0x00000000000479c3 */ /* 0x000e220000002500 */
[----:B------:R-:W1:Y:S07]  /*0030*/  LDCU UR5, c[0x0][0x398] ;  /* 0x00007300ff0577ac */ /* 0x000e6e0008000800 */
[----:B------:R-:W0:Y:S02]  /*0040*/  LDC R9, c[0x0][0x360] ;  /* 0x0000d800ff097b82 */ /* 0x000e240000000800 */
[----:B0-----:R-:W-:-:S05]  /*0050*/  IMAD R9, R9, UR4, R0 ;  /* 0x0000000409097c24 */ /* 0x001fca000f8e0200 */
[----:B-1----:R-:W-:-:S13]  /*0060*/  ISETP.GE.AND P0, PT, R9, UR5, PT ;  /* 0x0000000509007c0c */ /* 0x002fda000bf06270 */
[----:B------:R-:W-:Y:S05]  /*0070*/  @P0 EXIT ;  /* 0x000000000000094d */ /* 0x000fea0003800000 */
[----:B------:R-:W0:Y:S01]  /*0080*/  LDC.64 R2, c[0x0][0x380] ;  /* 0x0000e000ff027b82 */ /* 0x000e220000000a00 */
[----:B------:R-:W1:Y:S07]  /*0090*/  LDCU.64 UR4, c[0x0][0x358] ;  /* 0x00006b00ff0477ac */ /* 0x000e6e0008000a00 */
[----:B------:R-:W2:Y:S08]  /*00a0*/  LDC.64 R4, c[0x0][0x388] ;  /* 0x0000e200ff047b82 */ /* 0x000eb00000000a00 */
[----:B------:R-:W3:Y:S01]  /*00b0*/  LDC.64 R6, c[0x0][0x390] ;  /* 0x0000e400ff067b82 */ /* 0x000ee20000000a00 */
[----:B0-----:R-:W-:-:S06]  /*00c0*/  IMAD.WIDE R2, R9, 0x4, R2 ;  /* 0x0000000409027825 */ /* 0x001fcc00078e0202 */
[----:B-1----:R-:W4:Y:S01]  /*00d0*/  LDG.E.CONSTANT R2, desc[UR4][R2.64] ;  /* 0x0000000402027981 */ /* 0x002f22000c1e9900 */
[----:B--2---:R-:W-:-:S06]  /*00e0*/  IMAD.WIDE R4, R9, 0x4, R4 ;  /* 0x0000000409047825 */ /* 0x004fcc00078e0204 */
[----:B------:R-:W4:Y:S01]  /*00f0*/  LDG.E.CONSTANT R5, desc[UR4][R4.64] ;  /* 0x0000000404057981 */ /* 0x000f22000c1e9900 */
[----:B---3--:R-:W-:-:S04]  /*0100*/  IMAD.WIDE R6, R9, 0x4, R6 ;  /* 0x0000000409067825 */ /* 0x008fc800078e0206 */
[----:B----4-:R-:W-:-:S05]  /*0110*/  FADD R9, R2, R5 ;  /* 0x0000000502097221 */ /* 0x010fca0000000000 */
[----:B------:R-:W-:Y:S01]  /*0120*/  STG.E desc[UR4][R6.64], R9 ;  /* 0x0000000906007986 */ /* 0x000fe2000c101904 */
[----:B------:R-:W-:Y:S05]  /*0130*/  EXIT ;  /* 0x000000000000794d */ /* 0x000fea0003800000 */
.L_x_2:
        /* <DEDUP_REMOVED lines=12> */
.L_x_5:


//--------------------- .nv.shared.reserved.0     --------------------------
	.section	.nv.shared.reserved.0,"aw",@nobits
	.weak		__nv_reservedSMEM_offset_0_alias
	.size		__nv_reservedSMEM_offset_0_alias, 0, 64
	.other		__nv_reservedSMEM_offset_0_alias,@"STO_CUDA_RESERVED_SHARED STV_DEFAULT"
__nv_reservedSMEM_offset_0_alias:
	.zero		0
	.zero		64


//--------------------- .nv.constant0._Z11tma_examplev --------------------------
	.section	.nv.constant0._Z11tma_examplev,"a",@progbits
	.sectionflags	@""
	.align	4
.nv.constant0._Z11tma_examplev:
	.zero		896


//--------------------- .nv.constant0._Z29stream_ordered_memory_examplev --------------------------
	.section	.nv.constant0._Z29stream_ordered_memory_examplev,"a",@progbits
	.sectionflags	@""
	.align	4
.nv.constant0._Z29stream_ordered_memory_examplev:
	.zero		896


//--------------------- .nv.constant0._Z11addParallelPKfS0_Pfi --------------------------
	.section	.nv.constant0._Z11addParallelPKfS0_Pfi,"a",@progbits
	.sectionflags	@""
	.align	4
.nv.constant0._Z11addParallelPKfS0_Pfi:
	.zero		924


//--------------------- SYMBOLS --------------------------

	.type		.nv.reservedSmem.offset0,@object
	.size		.nv.reservedSmem.offset0,0x4
